//
// Generated by NVIDIA NVVM Compiler
//
// Compiler Build ID: CL-36424714
// Cuda compilation tools, release 13.0, V13.0.88
// Based on NVVM 20.0.0
//

.version 9.0
.target sm_100
.address_size 64

	// .globl	_Z13scalarProdGPUPfS_S_ii
// _ZZ13scalarProdGPUPfS_S_iiE11accumResult has been demoted

.visible .entry _Z13scalarProdGPUPfS_S_ii(
	.param .u64 .ptr .align 1 _Z13scalarProdGPUPfS_S_ii_param_0,
	.param .u64 .ptr .align 1 _Z13scalarProdGPUPfS_S_ii_param_1,
	.param .u64 .ptr .align 1 _Z13scalarProdGPUPfS_S_ii_param_2,
	.param .u32 _Z13scalarProdGPUPfS_S_ii_param_3,
	.param .u32 _Z13scalarProdGPUPfS_S_ii_param_4
)
{
	.reg .pred 	%p<33>;
	.reg .b32 	%r<118>;
	.reg .b32 	%f<146>;
	.reg .b64 	%rd<24>;
	// demoted variable
	.shared .align 4 .b8 _ZZ13scalarProdGPUPfS_S_iiE11accumResult[4096];
	ld.param.u64 	%rd8, [_Z13scalarProdGPUPfS_S_ii_param_1];
	ld.param.u64 	%rd9, [_Z13scalarProdGPUPfS_S_ii_param_2];
	ld.param.u32 	%r51, [_Z13scalarProdGPUPfS_S_ii_param_3];
	ld.param.u32 	%r52, [_Z13scalarProdGPUPfS_S_ii_param_4];
	cvta.to.global.u64 	%rd1, %rd9;
	cvta.to.global.u64 	%rd2, %rd8;
	mov.u32 	%r1, %ctaid.x;
	setp.ge.s32 	%p1, %r1, %r51;
	@%p1 bra 	$L__BB0_48;
	mov.u32 	%r2, %tid.x;
	mov.u32 	%r3, %ntid.x;
	mov.u32 	%r4, %nctaid.x;
	add.s64 	%rd3, %rd2, 32768;
	add.s64 	%rd4, %rd1, 32768;
	mov.b32 	%r100, 0;
	mov.u32 	%r101, %r1;
$L__BB0_2:
	mad.lo.s32 	%r55, %r100, %r4, %r1;
	shl.b32 	%r56, %r55, 8;
	shr.s32 	%r57, %r56, 8;
	shl.b32 	%r58, %r52, 8;
	shr.s32 	%r59, %r58, 8;
	mul.lo.s32 	%r7, %r59, %r57;
	add.s32 	%r8, %r52, %r7;
	mov.b32 	%r102, 0;
	mov.u32 	%r103, %r2;
$L__BB0_3:
	mad.lo.s32 	%r12, %r3, %r102, %r7;
	add.s32 	%r106, %r12, %r2;
	add.s32 	%r60, %r106, 1024;
	max.s32 	%r11, %r60, %r8;
	not.b32 	%r61, %r2;
	sub.s32 	%r62, %r61, %r12;
	add.s32 	%r13, %r11, %r62;
	shr.u32 	%r63, %r13, 10;
	add.s32 	%r14, %r63, 1;
	setp.ge.s32 	%p2, %r103, %r52;
	mov.f32 	%f145, 0f00000000;
	@%p2 bra 	$L__BB0_17;
	setp.lt.u32 	%p3, %r13, 15360;
	mov.f32 	%f145, 0f00000000;
	@%p3 bra 	$L__BB0_7;
	add.s32 	%r65, %r61, %r11;
	sub.s32 	%r66, %r65, %r12;
	shr.u32 	%r67, %r66, 10;
	add.s32 	%r68, %r67, 1;
	and.b32  	%r69, %r68, 8388592;
	neg.s32 	%r104, %r69;
	mov.f32 	%f145, 0f00000000;
$L__BB0_6:
	.pragma "nounroll";
	mul.wide.s32 	%rd10, %r106, 4;
	add.s64 	%rd11, %rd3, %rd10;
	add.s64 	%rd12, %rd4, %rd10;
	ld.global.f32 	%f19, [%rd11+-32768];
	ld.global.f32 	%f20, [%rd12+-32768];
	fma.rn.f32 	%f21, %f19, %f20, %f145;
	ld.global.f32 	%f22, [%rd11+-28672];
	ld.global.f32 	%f23, [%rd12+-28672];
	fma.rn.f32 	%f24, %f22, %f23, %f21;
	ld.global.f32 	%f25, [%rd11+-24576];
	ld.global.f32 	%f26, [%rd12+-24576];
	fma.rn.f32 	%f27, %f25, %f26, %f24;
	ld.global.f32 	%f28, [%rd11+-20480];
	ld.global.f32 	%f29, [%rd12+-20480];
	fma.rn.f32 	%f30, %f28, %f29, %f27;
	ld.global.f32 	%f31, [%rd11+-16384];
	ld.global.f32 	%f32, [%rd12+-16384];
	fma.rn.f32 	%f33, %f31, %f32, %f30;
	ld.global.f32 	%f34, [%rd11+-12288];
	ld.global.f32 	%f35, [%rd12+-12288];
	fma.rn.f32 	%f36, %f34, %f35, %f33;
	ld.global.f32 	%f37, [%rd11+-8192];
	ld.global.f32 	%f38, [%rd12+-8192];
	fma.rn.f32 	%f39, %f37, %f38, %f36;
	ld.global.f32 	%f40, [%rd11+-4096];
	ld.global.f32 	%f41, [%rd12+-4096];
	fma.rn.f32 	%f42, %f40, %f41, %f39;
	ld.global.f32 	%f43, [%rd11];
	ld.global.f32 	%f44, [%rd12];
	fma.rn.f32 	%f45, %f43, %f44, %f42;
	ld.global.f32 	%f46, [%rd11+4096];
	ld.global.f32 	%f47, [%rd12+4096];
	fma.rn.f32 	%f48, %f46, %f47, %f45;
	ld.global.f32 	%f49, [%rd11+8192];
	ld.global.f32 	%f50, [%rd12+8192];
	fma.rn.f32 	%f51, %f49, %f50, %f48;
	ld.global.f32 	%f52, [%rd11+12288];
	ld.global.f32 	%f53, [%rd12+12288];
	fma.rn.f32 	%f54, %f52, %f53, %f51;
	ld.global.f32 	%f55, [%rd11+16384];
	ld.global.f32 	%f56, [%rd12+16384];
	fma.rn.f32 	%f57, %f55, %f56, %f54;
	ld.global.f32 	%f58, [%rd11+20480];
	ld.global.f32 	%f59, [%rd12+20480];
	fma.rn.f32 	%f60, %f58, %f59, %f57;
	ld.global.f32 	%f61, [%rd11+24576];
	ld.global.f32 	%f62, [%rd12+24576];
	fma.rn.f32 	%f63, %f61, %f62, %f60;
	ld.global.f32 	%f64, [%rd11+28672];
	ld.global.f32 	%f65, [%rd12+28672];
	fma.rn.f32 	%f145, %f64, %f65, %f63;
	add.s32 	%r106, %r106, 16384;
	add.s32 	%r104, %r104, 16;
	setp.ne.s32 	%p4, %r104, 0;
	@%p4 bra 	$L__BB0_6;
$L__BB0_7:
	and.b32  	%r22, %r14, 15;
	setp.eq.s32 	%p5, %r22, 0;
	@%p5 bra 	$L__BB0_17;
	setp.lt.u32 	%p6, %r22, 8;
	@%p6 bra 	$L__BB0_10;
	mul.wide.s32 	%rd13, %r106, 4;
	add.s64 	%rd14, %rd2, %rd13;
	ld.global.f32 	%f67, [%rd14];
	add.s64 	%rd15, %rd1, %rd13;
	ld.global.f32 	%f68, [%rd15];
	fma.rn.f32 	%f69, %f67, %f68, %f145;
	ld.global.f32 	%f70, [%rd14+4096];
	ld.global.f32 	%f71, [%rd15+4096];
	fma.rn.f32 	%f72, %f70, %f71, %f69;
	ld.global.f32 	%f73, [%rd14+8192];
	ld.global.f32 	%f74, [%rd15+8192];
	fma.rn.f32 	%f75, %f73, %f74, %f72;
	ld.global.f32 	%f76, [%rd14+12288];
	ld.global.f32 	%f77, [%rd15+12288];
	fma.rn.f32 	%f78, %f76, %f77, %f75;
	ld.global.f32 	%f79, [%rd14+16384];
	ld.global.f32 	%f80, [%rd15+16384];
	fma.rn.f32 	%f81, %f79, %f80, %f78;
	ld.global.f32 	%f82, [%rd14+20480];
	ld.global.f32 	%f83, [%rd15+20480];
	fma.rn.f32 	%f84, %f82, %f83, %f81;
	ld.global.f32 	%f85, [%rd14+24576];
	ld.global.f32 	%f86, [%rd15+24576];
	fma.rn.f32 	%f87, %f85, %f86, %f84;
	ld.global.f32 	%f88, [%rd14+28672];
	ld.global.f32 	%f89, [%rd15+28672];
	fma.rn.f32 	%f145, %f88, %f89, %f87;
	add.s32 	%r106, %r106, 8192;
$L__BB0_10:
	and.b32  	%r25, %r14, 7;
	setp.eq.s32 	%p7, %r25, 0;
	@%p7 bra 	$L__BB0_17;
	and.b32  	%r26, %r14, 3;
	setp.lt.u32 	%p8, %r25, 4;
	@%p8 bra 	$L__BB0_13;
	mul.wide.s32 	%rd16, %r106, 4;
	add.s64 	%rd17, %rd2, %rd16;
	ld.global.f32 	%f91, [%rd17];
	add.s64 	%rd18, %rd1, %rd16;
	ld.global.f32 	%f92, [%rd18];
	fma.rn.f32 	%f93, %f91, %f92, %f145;
	ld.global.f32 	%f94, [%rd17+4096];
	ld.global.f32 	%f95, [%rd18+4096];
	fma.rn.f32 	%f96, %f94, %f95, %f93;
	ld.global.f32 	%f97, [%rd17+8192];
	ld.global.f32 	%f98, [%rd18+8192];
	fma.rn.f32 	%f99, %f97, %f98, %f96;
	ld.global.f32 	%f100, [%rd17+12288];
	ld.global.f32 	%f101, [%rd18+12288];
	fma.rn.f32 	%f145, %f100, %f101, %f99;
	add.s32 	%r106, %r106, 4096;
$L__BB0_13:
	setp.eq.s32 	%p9, %r26, 0;
	@%p9 bra 	$L__BB0_17;
	mul.wide.s32 	%rd19, %r106, 4;
	add.s64 	%rd5, %rd2, %rd19;
	ld.global.f32 	%f102, [%rd5];
	add.s64 	%rd6, %rd1, %rd19;
	ld.global.f32 	%f103, [%rd6];
	fma.rn.f32 	%f145, %f102, %f103, %f145;
	setp.eq.s32 	%p10, %r26, 1;
	@%p10 bra 	$L__BB0_17;
	ld.global.f32 	%f104, [%rd5+4096];
	ld.global.f32 	%f105, [%rd6+4096];
	fma.rn.f32 	%f145, %f104, %f105, %f145;
	setp.eq.s32 	%p11, %r26, 2;
	@%p11 bra 	$L__BB0_17;
	ld.global.f32 	%f106, [%rd5+8192];
	ld.global.f32 	%f107, [%rd6+8192];
	fma.rn.f32 	%f145, %f106, %f107, %f145;
$L__BB0_17:
	shl.b32 	%r70, %r103, 2;
	mov.u32 	%r71, _ZZ13scalarProdGPUPfS_S_iiE11accumResult;
	add.s32 	%r72, %r71, %r70;
	st.shared.f32 	[%r72], %f145;
	add.s32 	%r103, %r103, %r3;
	setp.lt.u32 	%p12, %r103, 1024;
	add.s32 	%r102, %r102, 1;
	@%p12 bra 	$L__BB0_3;
	setp.gt.u32 	%p13, %r2, 511;
	bar.sync 	0;
	@%p13 bra 	$L__BB0_21;
	mov.u32 	%r109, %r2;
$L__BB0_20:
	shl.b32 	%r73, %r109, 2;
	add.s32 	%r75, %r71, %r73;
	ld.shared.f32 	%f108, [%r75+2048];
	ld.shared.f32 	%f109, [%r75];
	add.f32 	%f110, %f108, %f109;
	st.shared.f32 	[%r75], %f110;
	add.s32 	%r109, %r109, %r3;
	setp.lt.u32 	%p14, %r109, 512;
	@%p14 bra 	$L__BB0_20;
$L__BB0_21:
	setp.gt.u32 	%p15, %r2, 255;
	bar.sync 	0;
	@%p15 bra 	$L__BB0_24;
	mov.u32 	%r110, %r2;
$L__BB0_23:
	shl.b32 	%r76, %r110, 2;
	add.s32 	%r78, %r71, %r76;
	ld.shared.f32 	%f111, [%r78+1024];
	ld.shared.f32 	%f112, [%r78];
	add.f32 	%f113, %f111, %f112;
	st.shared.f32 	[%r78], %f113;
	add.s32 	%r110, %r110, %r3;
	setp.lt.u32 	%p16, %r110, 256;
	@%p16 bra 	$L__BB0_23;
$L__BB0_24:
	setp.gt.u32 	%p17, %r2, 127;
	bar.sync 	0;
	@%p17 bra 	$L__BB0_27;
	mov.u32 	%r111, %r2;
$L__BB0_26:
	shl.b32 	%r79, %r111, 2;
	add.s32 	%r81, %r71, %r79;
	ld.shared.f32 	%f114, [%r81+512];
	ld.shared.f32 	%f115, [%r81];
	add.f32 	%f116, %f114, %f115;
	st.shared.f32 	[%r81], %f116;
	add.s32 	%r111, %r111, %r3;
	setp.lt.u32 	%p18, %r111, 128;
	@%p18 bra 	$L__BB0_26;
$L__BB0_27:
	setp.gt.u32 	%p19, %r2, 63;
	bar.sync 	0;
	@%p19 bra 	$L__BB0_30;
	mov.u32 	%r112, %r2;
$L__BB0_29:
	shl.b32 	%r82, %r112, 2;
	add.s32 	%r84, %r71, %r82;
	ld.shared.f32 	%f117, [%r84+256];
	ld.shared.f32 	%f118, [%r84];
	add.f32 	%f119, %f117, %f118;
	st.shared.f32 	[%r84], %f119;
	add.s32 	%r112, %r112, %r3;
	setp.lt.u32 	%p20, %r112, 64;
	@%p20 bra 	$L__BB0_29;
$L__BB0_30:
	setp.gt.u32 	%p21, %r2, 31;
	bar.sync 	0;
	@%p21 bra 	$L__BB0_33;
	mov.u32 	%r113, %r2;
$L__BB0_32:
	shl.b32 	%r85, %r113, 2;
	add.s32 	%r87, %r71, %r85;
	ld.shared.f32 	%f120, [%r87+128];
	ld.shared.f32 	%f121, [%r87];
	add.f32 	%f122, %f120, %f121;
	st.shared.f32 	[%r87], %f122;
	add.s32 	%r113, %r113, %r3;
	setp.lt.u32 	%p22, %r113, 32;
	@%p22 bra 	$L__BB0_32;
$L__BB0_33:
	setp.gt.u32 	%p23, %r2, 15;
	bar.sync 	0;
	@%p23 bra 	$L__BB0_36;
	mov.u32 	%r114, %r2;
$L__BB0_35:
	shl.b32 	%r88, %r114, 2;
	add.s32 	%r90, %r71, %r88;
	ld.shared.f32 	%f123, [%r90+64];
	ld.shared.f32 	%f124, [%r90];
	add.f32 	%f125, %f123, %f124;
	st.shared.f32 	[%r90], %f125;
	add.s32 	%r114, %r114, %r3;
	setp.lt.u32 	%p24, %r114, 16;
	@%p24 bra 	$L__BB0_35;
$L__BB0_36:
	setp.gt.u32 	%p25, %r2, 7;
	bar.sync 	0;
	@%p25 bra 	$L__BB0_39;
	mov.u32 	%r115, %r2;
$L__BB0_38:
	shl.b32 	%r91, %r115, 2;
	add.s32 	%r93, %r71, %r91;
	ld.shared.f32 	%f126, [%r93+32];
	ld.shared.f32 	%f127, [%r93];
	add.f32 	%f128, %f126, %f127;
	st.shared.f32 	[%r93], %f128;
	add.s32 	%r115, %r115, %r3;
	setp.lt.u32 	%p26, %r115, 8;
	@%p26 bra 	$L__BB0_38;
$L__BB0_39:
	setp.gt.u32 	%p27, %r2, 3;
	bar.sync 	0;
	@%p27 bra 	$L__BB0_42;
	mov.u32 	%r116, %r2;
$L__BB0_41:
	shl.b32 	%r94, %r116, 2;
	add.s32 	%r96, %r71, %r94;
	ld.shared.f32 	%f129, [%r96+16];
	ld.shared.f32 	%f130, [%r96];
	add.f32 	%f131, %f129, %f130;
	st.shared.f32 	[%r96], %f131;
	add.s32 	%r116, %r116, %r3;
	setp.lt.u32 	%p28, %r116, 4;
	@%p28 bra 	$L__BB0_41;
$L__BB0_42:
	setp.gt.u32 	%p29, %r2, 1;
	bar.sync 	0;
	@%p29 bra 	$L__BB0_45;
	mov.u32 	%r117, %r2;
$L__BB0_44:
	shl.b32 	%r97, %r117, 2;
	add.s32 	%r99, %r71, %r97;
	ld.shared.f32 	%f132, [%r99+8];
	ld.shared.f32 	%f133, [%r99];
	add.f32 	%f134, %f132, %f133;
	st.shared.f32 	[%r99], %f134;
	add.s32 	%r117, %r117, %r3;
	setp.lt.u32 	%p30, %r117, 2;
	@%p30 bra 	$L__BB0_44;
$L__BB0_45:
	setp.ne.s32 	%p31, %r2, 0;
	bar.sync 	0;
	@%p31 bra 	$L__BB0_47;
	ld.param.u64 	%rd23, [_Z13scalarProdGPUPfS_S_ii_param_0];
	ld.shared.f32 	%f135, [_ZZ13scalarProdGPUPfS_S_iiE11accumResult+4];
	ld.shared.f32 	%f136, [_ZZ13scalarProdGPUPfS_S_iiE11accumResult];
	add.f32 	%f137, %f135, %f136;
	st.shared.f32 	[_ZZ13scalarProdGPUPfS_S_iiE11accumResult], %f137;
	cvta.to.global.u64 	%rd20, %rd23;
	mul.wide.s32 	%rd21, %r101, 4;
	add.s64 	%rd22, %rd20, %rd21;
	st.global.f32 	[%rd22], %f137;
$L__BB0_47:
	add.s32 	%r101, %r101, %r4;
	setp.lt.s32 	%p32, %r101, %r51;
	add.s32 	%r100, %r100, 1;
	@%p32 bra 	$L__BB0_2;
$L__BB0_48:
	ret;

}


// ===== COMPILED SASS (sm_100) =====

	.target	sm_100

	.elftype	@"ET_EXEC"


//--------------------- .note.nv.tkinfo           --------------------------
	.section	.note.nv.tkinfo,"",@"SHT_NOTE"
	.sectionflags	@"SHF_NOTE_NV_TKINFO"
	.tkinfo
        /*0018*/ 	.word	0x00000002
        /*0030*/ 	.string	""
        /*0030*/ 	.string	"ptxas"
        /*0030*/ 	.string	"Cuda compilation tools, release 13.0, V13.0.88"
        /*0030*/ 	.string	"Build cuda_13.0.r13.0/compiler.36424714_0"
        /*0030*/ 	.string	"-arch sm_100 -m 64 "



//--------------------- .note.nv.cuinfo           --------------------------
	.section	.note.nv.cuinfo,"",@"SHT_NOTE"
	.sectionflags	@"SHF_NOTE_NV_CUINFO"
        /*0018*/ 	.short	0x0002
        /*001a*/ 	.short	0x0064
        /*001c*/ 	.short	0x0082
	.zero		2


//--------------------- .nv.info                  --------------------------
	.section	.nv.info,"",@"SHT_CUDA_INFO"
	.align	4


	//----- nvinfo : EIATTR_REGCOUNT
	.align		4
        /*0000*/ 	.byte	0x04, 0x2f
        /*0002*/ 	.short	(.L_1 - .L_0)
	.align		4
.L_0:
        /*0004*/ 	.word	index@(_Z13scalarProdGPUPfS_S_ii)
        /*0008*/ 	.word	0x00000020


	//----- nvinfo : EIATTR_FRAME_SIZE
	.align		4
.L_1:
        /*000c*/ 	.byte	0x04, 0x11
        /*000e*/ 	.short	(.L_3 - .L_2)
	.align		4
.L_2:
        /*0010*/ 	.word	index@(_Z13scalarProdGPUPfS_S_ii)
        /*0014*/ 	.word	0x00000000


	//----- nvinfo : EIATTR_MIN_STACK_SIZE
	.align		4
.L_3:
        /*0018*/ 	.byte	0x04, 0x12
        /*001a*/ 	.short	(.L_5 - .L_4)
	.align		4
.L_4:
        /*001c*/ 	.word	index@(_Z13scalarProdGPUPfS_S_ii)
        /*0020*/ 	.word	0x00000000
.L_5:


//--------------------- .nv.compat                --------------------------
	.section	.nv.compat,"",@"SHT_CUDA_COMPAT_INFO"
	.align	4
        /*0000*/ 	.byte	0x02, 0x09, 0x00, 0x00, 0x02, 0x02, 0x01, 0x00, 0x02, 0x05, 0x05, 0x00, 0x03, 0x07, 0x01, 0x01
        /*0010*/ 	.byte	0x02, 0x03, 0x00, 0x00, 0x02, 0x06, 0x01, 0x00, 0x04, 0x0b, 0x08, 0x00, 0x09, 0x00, 0x00, 0x00
        /*0020*/ 	.byte	0x00, 0x00, 0x00, 0x00


//--------------------- .nv.info._Z13scalarProdGPUPfS_S_ii --------------------------
	.section	.nv.info._Z13scalarProdGPUPfS_S_ii,"",@"SHT_CUDA_INFO"
	.sectionflags	@""
	.align	4


	//----- nvinfo : EIATTR_CUDA_API_VERSION
	.align		4
        /*0000*/ 	.byte	0x04, 0x37
        /*0002*/ 	.short	(.L_7 - .L_6)
.L_6:
        /*0004*/ 	.word	0x00000082


	//----- nvinfo : EIATTR_KPARAM_INFO
	.align		4
.L_7:
        /*0008*/ 	.byte	0x04, 0x17
        /*000a*/ 	.short	(.L_9 - .L_8)
.L_8:
        /*000c*/ 	.word	0x00000000
        /*0010*/ 	.short	0x0004
        /*0012*/ 	.short	0x001c
        /*0014*/ 	.byte	0x00, 0xf0, 0x11, 0x00


	//----- nvinfo : EIATTR_KPARAM_INFO
	.align		4
.L_9:
        /*0018*/ 	.byte	0x04, 0x17
        /*001a*/ 	.short	(.L_11 - .L_10)
.L_10:
        /*001c*/ 	.word	0x00000000
        /*0020*/ 	.short	0x0003
        /*0022*/ 	.short	0x0018
        /*0024*/ 	.byte	0x00, 0xf0, 0x11, 0x00


	//----- nvinfo : EIATTR_KPARAM_INFO
	.align		4
.L_11:
        /*0028*/ 	.byte	0x04, 0x17
        /*002a*/ 	.short	(.L_13 - .L_12)
.L_12:
        /*002c*/ 	.word	0x00000000
        /*0030*/ 	.short	0x0002
        /*0032*/ 	.short	0x0010
        /*0034*/ 	.byte	0x00, 0xf5, 0x21, 0x00


	//----- nvinfo : EIATTR_KPARAM_INFO
	.align		4
.L_13:
        /*0038*/ 	.byte	0x04, 0x17
        /*003a*/ 	.short	(.L_15 - .L_14)
.L_14:
        /*003c*/ 	.word	0x00000000
        /*0040*/ 	.short	0x0001
        /*0042*/ 	.short	0x0008
        /*0044*/ 	.byte	0x00, 0xf5, 0x21, 0x00


	//----- nvinfo : EIATTR_KPARAM_INFO
	.align		4
.L_15:
        /*0048*/ 	.byte	0x04, 0x17
        /*004a*/ 	.short	(.L_17 - .L_16)
.L_16:
        /*004c*/ 	.word	0x00000000
        /*0050*/ 	.short	0x0000
        /*0052*/ 	.short	0x0000
        /*0054*/ 	.byte	0x00, 0xf5, 0x21, 0x00


	//----- nvinfo : EIATTR_SPARSE_MMA_MASK
	.align		4
.L_17:
        /*0058*/ 	.byte	0x03, 0x50
        /*005a*/ 	.short	0x0000


	//----- nvinfo : EIATTR_MAXREG_COUNT
	.align		4
        /*005c*/ 	.byte	0x03, 0x1b
        /*005e*/ 	.short	0x00ff


	//----- nvinfo : EIATTR_NUM_BARRIERS
	.align		4
        /*0060*/ 	.byte	0x02, 0x4c
        /*0062*/ 	.byte	0x01
	.zero		1


	//----- nvinfo : EIATTR_MERCURY_ISA_VERSION
	.align		4
        /*0064*/ 	.byte	0x03, 0x5f
        /*0066*/ 	.short	0x0101


	//----- nvinfo : EIATTR_VRC_CTA_INIT_COUNT
	.align		4
        /*0068*/ 	.byte	0x02, 0x4a
	.zero		1
	.zero		1


	//----- nvinfo : EIATTR_EXIT_INSTR_OFFSETS
	.align		4
        /*006c*/ 	.byte	0x04, 0x1c
        /*006e*/ 	.short	(.L_19 - .L_18)


	//   ....[0]....
.L_18:
        /*0070*/ 	.word	0x00000040


	//   ....[1]....
        /*0074*/ 	.word	0x000014e0


	//----- nvinfo : EIATTR_CRS_STACK_SIZE
	.align		4
.L_19:
        /*0078*/ 	.byte	0x04, 0x1e
        /*007a*/ 	.short	(.L_21 - .L_20)
.L_20:
        /*007c*/ 	.word	0x00000000


	//----- nvinfo : EIATTR_CBANK_PARAM_SIZE
	.align		4
.L_21:
        /*0080*/ 	.byte	0x03, 0x19
        /*0082*/ 	.short	0x0020


	//----- nvinfo : EIATTR_PARAM_CBANK
	.align		4
        /*0084*/ 	.byte	0x04, 0x0a
        /*0086*/ 	.short	(.L_23 - .L_22)
	.align		4
.L_22:
        /*0088*/ 	.word	index@(.nv.constant0._Z13scalarProdGPUPfS_S_ii)
        /*008c*/ 	.short	0x0380
        /*008e*/ 	.short	0x0020


	//----- nvinfo : EIATTR_SW_WAR
	.align		4
.L_23:
        /*0090*/ 	.byte	0x04, 0x36
        /*0092*/ 	.short	(.L_25 - .L_24)
.L_24:
        /*0094*/ 	.word	0x00000008
.L_25:


//--------------------- .nv.callgraph             --------------------------
	.section	.nv.callgraph,"",@"SHT_CUDA_CALLGRAPH"
	.align	4
	.sectionentsize	8
	.align		4
        /*0000*/ 	.word	0x00000000
	.align		4
        /*0004*/ 	.word	0xffffffff
	.align		4
        /*0008*/ 	.word	0x00000000
	.align		4
        /*000c*/ 	.word	0xfffffffe
	.align		4
        /*0010*/ 	.word	0x00000000
	.align		4
        /*0014*/ 	.word	0xfffffffd
	.align		4
        /*0018*/ 	.word	0x00000000
	.align		4
        /*001c*/ 	.word	0xfffffffc


//--------------------- .text._Z13scalarProdGPUPfS_S_ii --------------------------
	.section	.text._Z13scalarProdGPUPfS_S_ii,"ax",@progbits
	.align	128
        .global         _Z13scalarProdGPUPfS_S_ii
        .type           _Z13scalarProdGPUPfS_S_ii,@function
        .size           _Z13scalarProdGPUPfS_S_ii,(.L_x_40 - _Z13scalarProdGPUPfS_S_ii)
        .other          _Z13scalarProdGPUPfS_S_ii,@"STO_CUDA_ENTRY STV_DEFAULT"
_Z13scalarProdGPUPfS_S_ii:
.text._Z13scalarProdGPUPfS_S_ii:
[----:B------:R-:W-:Y:S08]  /*0000*/  LDC R1, c[0x0][0x37c] ;  /* 0x0000df00ff017b82 */ /* 0x000ff00000000800 */
[----:B------:R-:W0:Y:S08]  /*0010*/  S2UR UR10, SR_CTAID.X ;  /* 0x00000000000a79c3 */ /* 0x000e300000002500 */
[----:B------:R-:W0:Y:S02]  /*0020*/  LDC R0, c[0x0][0x398] ;  /* 0x0000e600ff007b82 */ /* 0x000e240000000800 */
[----:B0-----:R-:W-:-:S13]  /*0030*/  ISETP.LE.AND P0, PT, R0, UR10, PT ;  /* 0x0000000a00007c0c */ /* 0x001fda000bf03270 */
[----:B------:R-:W-:Y:S05]  /*0040*/  @P0 EXIT ;  /* 0x000000000000094d */ /* 0x000fea0003800000 */
[----:B------:R-:W0:Y:S01]  /*0050*/  S2R R0, SR_TID.X ;  /* 0x0000000000007919 */ /* 0x000e220000002100 */
[----:B------:R-:W1:Y:S01]  /*0060*/  LDCU.64 UR8, c[0x0][0x388] ;  /* 0x00007100ff0877ac */ /* 0x000e620008000a00 */
[----:B------:R-:W-:Y:S01]  /*0070*/  MOV R6, UR10 ;  /* 0x0000000a00067c02 */ /* 0x000fe20008000f00 */
[----:B------:R-:W2:Y:S01]  /*0080*/  LDCU.64 UR6, c[0x0][0x390] ;  /* 0x00007200ff0677ac */ /* 0x000ea20008000a00 */
[----:B------:R-:W3:Y:S01]  /*0090*/  LDCU UR11, c[0x0][0x360] ;  /* 0x00006c00ff0b77ac */ /* 0x000ee20008000800 */
[----:B------:R-:W4:Y:S01]  /*00a0*/  LDCU.64 UR14, c[0x0][0x358] ;  /* 0x00006b00ff0e77ac */ /* 0x000f220008000a00 */
[----:B------:R-:W0:Y:S01]  /*00b0*/  LDCU UR12, c[0x0][0x370] ;  /* 0x00006e00ff0c77ac */ /* 0x000e220008000800 */
[----:B-1----:R-:W-:Y:S02]  /*00c0*/  UIADD3 UR8, UP0, UPT, UR8, 0x8000, URZ ;  /* 0x0000800008087890 */ /* 0x002fe4000ff1e0ff */
[----:B--2---:R-:W-:Y:S02]  /*00d0*/  UIADD3 UR6, UP1, UPT, UR6, 0x8000, URZ ;  /* 0x0000800006067890 */ /* 0x004fe4000ff3e0ff */
[----:B------:R-:W-:-:S02]  /*00e0*/  UIADD3.X UR9, UPT, UPT, URZ, UR9, URZ, UP0, !UPT ;  /* 0x00000009ff097290 */ /* 0x000fc400087fe4ff */
[----:B------:R-:W-:Y:S01]  /*00f0*/  UIADD3.X UR7, UPT, UPT, URZ, UR7, URZ, UP1, !UPT ;  /* 0x00000007ff077290 */ /* 0x000fe20008ffe4ff */
[----:B---34-:R-:W-:-:S11]  /*0100*/  UMOV UR4, URZ ;  /* 0x000000ff00047c82 */ /* 0x018fd60008000000 */
.L_x_38:
[----:B------:R-:W1:Y:S01]  /*0110*/  LDC R10, c[0x0][0x39c] ;  /* 0x0000e700ff0a7b82 */ /* 0x000e620000000800 */
[----:B0-----:R-:W-:Y:S01]  /*0120*/  UIMAD UR5, UR12, UR4, UR10 ;  /* 0x000000040c0572a4 */ /* 0x001fe2000f8e020a */
[----:B------:R-:W-:Y:S01]  /*0130*/  HFMA2 R8, -RZ, RZ, 0, 0 ;  /* 0x00000000ff087431 */ /* 0x000fe200000001ff */
[----:B------:R-:W-:Y:S01]  /*0140*/  BSSY.RECONVERGENT B1, `(.L_x_0) ;  /* 0x00000ae000017945 */ /* 0x000fe20003800200 */
[----:B------:R-:W-:Y:S01]  /*0150*/  IMAD.MOV.U32 R9, RZ, RZ, R0 ;  /* 0x000000ffff097224 */ /* 0x000fe200078e0000 */
[----:B------:R-:W-:-:S04]  /*0160*/  USHF.L.U32 UR5, UR5, 0x8, URZ ;  /* 0x0000000805057899 */ /* 0x000fc800080006ff */
[----:B------:R-:W-:Y:S01]  /*0170*/  USHF.R.S32.HI UR5, URZ, 0x8, UR5 ;  /* 0x00000008ff057899 */ /* 0x000fe20008011405 */
[----:B-1----:R-:W-:-:S05]  /*0180*/  IMAD.SHL.U32 R2, R10, 0x100, RZ ;  /* 0x000001000a027824 */ /* 0x002fca00078e00ff */
[----:B------:R-:W-:-:S05]  /*0190*/  SHF.R.S32.HI R2, RZ, 0x8, R2 ;  /* 0x00000008ff027819 */ /* 0x000fca0000011402 */
[----:B------:R-:W-:-:S05]  /*01a0*/  IMAD R7, R2, UR5, RZ ;  /* 0x0000000502077c24 */ /* 0x000fca000f8e02ff */
[----:B------:R-:W-:-:S07]  /*01b0*/  IADD3 R10, PT, PT, R7, R10, RZ ;  /* 0x0000000a070a7210 */ /* 0x000fce0007ffe0ff */
.L_x_10:
[----:B------:R-:W0:Y:S01]  /*01c0*/  LDCU UR5, c[0x0][0x39c] ;  /* 0x00007380ff0577ac */ /* 0x000e220008000800 */
[----:B------:R-:W-:Y:S01]  /*01d0*/  BSSY.RECONVERGENT B0, `(.L_x_1) ;  /* 0x000009b000007945 */ /* 0x000fe20003800200 */
[----:B------:R-:W-:Y:S01]  /*01e0*/  IMAD.MOV.U32 R14, RZ, RZ, RZ ;  /* 0x000000ffff0e7224 */ /* 0x000fe200078e00ff */
[----:B0-----:R-:W-:-:S13]  /*01f0*/  ISETP.GE.AND P0, PT, R9, UR5, PT ;  /* 0x0000000509007c0c */ /* 0x001fda000bf06270 */
[----:B------:R-:W-:Y:S05]  /*0200*/  @P0 BRA `(.L_x_2) ;  /* 0x00000008005c0947 */ /* 0x000fea0003800000 */
[----:B------:R-:W-:Y:S01]  /*0210*/  IMAD R3, R8, UR11, R7 ;  /* 0x0000000b08037c24 */ /* 0x000fe2000f8e0207 */
[-C--:B------:R-:W-:Y:S01]  /*0220*/  LOP3.LUT R2, RZ, R0.reuse, RZ, 0x33, !PT ;  /* 0x00000000ff027212 */ /* 0x080fe200078e33ff */
[----:B------:R-:W-:Y:S01]  /*0230*/  BSSY.RECONVERGENT B2, `(.L_x_3) ;  /* 0x0000048000027945 */ /* 0x000fe20003800200 */
[----:B------:R-:W-:Y:S02]  /*0240*/  IMAD.MOV.U32 R14, RZ, RZ, RZ ;  /* 0x000000ffff0e7224 */ /* 0x000fe400078e00ff */
[----:B------:R-:W-:-:S04]  /*0250*/  IADD3 R13, PT, PT, R3, R0, RZ ;  /* 0x00000000030d7210 */ /* 0x000fc80007ffe0ff */
[----:B------:R-:W-:-:S04]  /*0260*/  VIADDMNMX R4, R13, 0x400, R10, !PT ;  /* 0x000004000d047846 */ /* 0x000fc8000780010a */
[----:B------:R-:W-:-:S04]  /*0270*/  IADD3 R5, PT, PT, R4, R2, -R3 ;  /* 0x0000000204057210 */ /* 0x000fc80007ffe803 */
[C---:B------:R-:W-:Y:S02]  /*0280*/  ISETP.GE.U32.AND P0, PT, R5.reuse, 0x3c00, PT ;  /* 0x00003c000500780c */ /* 0x040fe40003f06070 */
[----:B------:R-:W-:-:S04]  /*0290*/  LEA.HI R12, R5, 0x1, RZ, 0x16 ;  /* 0x00000001050c7811 */ /* 0x000fc800078fb0ff */
[----:B------:R-:W-:-:S07]  /*02a0*/  LOP3.LUT P1, R24, R12, 0xf, RZ, 0xc0, !PT ;  /* 0x0000000f0c187812 */ /* 0x000fce000782c0ff */
[----:B------:R-:W-:Y:S06]  /*02b0*/  @!P0 BRA `(.L_x_4) ;  /* 0x0000000000fc8947 */ /* 0x000fec0003800000 */
[----:B------:R-:W-:Y:S02]  /*02c0*/  IADD3 R2, PT, PT, -R3, R2, R4 ;  /* 0x0000000203027210 */ /* 0x000fe40007ffe104 */
[----:B------:R-:W-:Y:S02]  /*02d0*/  MOV R14, RZ ;  /* 0x000000ff000e7202 */ /* 0x000fe40000000f00 */
[----:B------:R-:W-:-:S04]  /*02e0*/  LEA.HI R2, R2, 0x1, RZ, 0x16 ;  /* 0x0000000102027811 */ /* 0x000fc800078fb0ff */
[----:B------:R-:W-:-:S05]  /*02f0*/  LOP3.LUT R2, R2, 0x7ffff0, RZ, 0xc0, !PT ;  /* 0x007ffff002027812 */ /* 0x000fca00078ec0ff */
[----:B------:R-:W-:-:S07]  /*0300*/  IMAD.MOV R11, RZ, RZ, -R2 ;  /* 0x000000ffff0b7224 */ /* 0x000fce00078e0a02 */
.L_x_5:
[----:B------:R-:W-:Y:S01]  /*0310*/  MOV R2, UR8 ;  /* 0x0000000800027c02 */ /* 0x000fe20008000f00 */
[----:B------:R-:W-:Y:S01]  /*0320*/  IMAD.U32 R3, RZ, RZ, UR9 ;  /* 0x00000009ff037e24 */ /* 0x000fe2000f8e00ff */
[----:B------:R-:W-:Y:S01]  /*0330*/  MOV R4, UR6 ;  /* 0x0000000600047c02 */ /* 0x000fe20008000f00 */
[----:B------:R-:W-:Y:S02]  /*0340*/  IMAD.U32 R5, RZ, RZ, UR7 ;  /* 0x00000007ff057e24 */ /* 0x000fe4000f8e00ff */
[----:B------:R-:W-:-:S04]  /*0350*/  IMAD.WIDE R2, R13, 0x4, R2 ;  /* 0x000000040d027825 */ /* 0x000fc800078e0202 */
[----:B------:R-:W-:Y:S01]  /*0360*/  IMAD.WIDE R4, R13, 0x4, R4 ;  /* 0x000000040d047825 */ /* 0x000fe200078e0204 */
[----:B------:R-:W2:Y:S04]  /*0370*/  LDG.E R21, desc[UR14][R2.64+-0x8000] ;  /* 0xff80000e02157981 */ /* 0x000ea8000c1e1900 */
[----:B------:R-:W2:Y:S04]  /*0380*/  LDG.E R20, desc[UR14][R4.64+-0x8000] ;  /* 0xff80000e04147981 */ /* 0x000ea8000c1e1900 */
[----:B------:R-:W3:Y:S04]  /*0390*/  LDG.E R25, desc[UR14][R2.64+-0x7000] ;  /* 0xff90000e02197981 */ /* 0x000ee8000c1e1900 */
[----:B------:R-:W3:Y:S04]  /*03a0*/  LDG.E R27, desc[UR14][R4.64+-0x7000] ;  /* 0xff90000e041b7981 */ /* 0x000ee8000c1e1900 */
[----:B------:R-:W4:Y:S04]  /*03b0*/  LDG.E R18, desc[UR14][R2.64+-0x6000] ;  /* 0xffa0000e02127981 */ /* 0x000f28000c1e1900 */
[----:B------:R-:W4:Y:S04]  /*03c0*/  LDG.E R19, desc[UR14][R4.64+-0x6000] ;  /* 0xffa0000e04137981 */ /* 0x000f28000c1e1900 */
[----:B------:R-:W5:Y:S04]  /*03d0*/  LDG.E R16, desc[UR14][R2.64+-0x5000] ;  /* 0xffb0000e02107981 */ /* 0x000f68000c1e1900 */
[----:B------:R-:W5:Y:S04]  /*03e0*/  LDG.E R17, desc[UR14][R4.64+-0x5000] ;  /* 0xffb0000e04117981 */ /* 0x000f68000c1e1900 */
[----:B------:R-:W5:Y:S04]  /*03f0*/  LDG.E R15, desc[UR14][R2.64+-0x4000] ;  /* 0xffc0000e020f7981 */ /* 0x000f68000c1e1900 */
[----:B------:R-:W5:Y:S04]  /*0400*/  LDG.E R26, desc[UR14][R4.64+-0x4000] ;  /* 0xffc0000e041a7981 */ /* 0x000f68000c1e1900 */
[----:B------:R-:W5:Y:S04]  /*0410*/  LDG.E R22, desc[UR14][R2.64+-0x3000] ;  /* 0xffd0000e02167981 */ /* 0x000f68000c1e1900 */
[----:B------:R-:W5:Y:S04]  /*0420*/  LDG.E R23, desc[UR14][R4.64+-0x3000] ;  /* 0xffd0000e04177981 */ /* 0x000f68000c1e1900 */
[----:B------:R-:W5:Y:S01]  /*0430*/  LDG.E R28, desc[UR14][R4.64+0x7000] ;  /* 0x0070000e041c7981 */ /* 0x000f62000c1e1900 */
[----:B--2---:R-:W-:-:S03]  /*0440*/  FFMA R20, R21, R20, R14 ;  /* 0x0000001415147223 */ /* 0x004fc6000000000e */
[----:B------:R-:W2:Y:S01]  /*0450*/  LDG.E R21, desc[UR14][R4.64+-0x2000] ;  /* 0xffe0000e04157981 */ /* 0x000ea2000c1e1900 */
[----:B---3--:R-:W-:-:S03]  /*0460*/  FFMA R25, R25, R27, R20 ;  /* 0x0000001b19197223 */ /* 0x008fc60000000014 */
[----:B------:R-:W2:Y:S04]  /*0470*/  LDG.E R20, desc[UR14][R2.64+-0x2000] ;  /* 0xffe0000e02147981 */ /* 0x000ea8000c1e1900 */
[----:B------:R-:W3:Y:S01]  /*0480*/  LDG.E R27, desc[UR14][R4.64+0x6000] ;  /* 0x0060000e041b7981 */ /* 0x000ee2000c1e1900 */
[----:B----4-:R-:W-:-:S03]  /*0490*/  FFMA R25, R18, R19, R25 ;  /* 0x0000001312197223 */ /* 0x010fc60000000019 */
[----:B------:R-:W4:Y:S04]  /*04a0*/  LDG.E R18, desc[UR14][R2.64+-0x1000] ;  /* 0xfff0000e02127981 */ /* 0x000f28000c1e1900 */
[----:B------:R-:W4:Y:S01]  /*04b0*/  LDG.E R19, desc[UR14][R4.64+-0x1000] ;  /* 0xfff0000e04137981 */ /* 0x000f22000c1e1900 */
[----:B-----5:R-:W-:-:S03]  /*04c0*/  FFMA R14, R16, R17, R25 ;  /* 0x00000011100e7223 */ /* 0x020fc60000000019 */
[----:B------:R-:W5:Y:S04]  /*04d0*/  LDG.E R16, desc[UR14][R2.64] ;  /* 0x0000000e02107981 */ /* 0x000f68000c1e1900 */
[----:B------:R-:W5:Y:S01]  /*04e0*/  LDG.E R17, desc[UR14][R4.64] ;  /* 0x0000000e04117981 */ /* 0x000f62000c1e1900 */
[----:B------:R-:W-:-:S03]  /*04f0*/  FFMA R25, R15, R26, R14 ;  /* 0x0000001a0f197223 */ /* 0x000fc6000000000e */
[----:B------:R-:W3:Y:S04]  /*0500*/  LDG.E R15, desc[UR14][R2.64+0x1000] ;  /* 0x0010000e020f7981 */ /* 0x000ee8000c1e1900 */
[----:B------:R-:W3:Y:S01]  /*0510*/  LDG.E R14, desc[UR14][R4.64+0x1000] ;  /* 0x0010000e040e7981 */ /* 0x000ee2000c1e1900 */
[----:B------:R-:W-:-:S03]  /*0520*/  FFMA R25, R22, R23, R25 ;  /* 0x0000001716197223 */ /* 0x000fc60000000019 */
[----:B------:R-:W3:Y:S04]  /*0530*/  LDG.E R22, desc[UR14][R2.64+0x2000] ;  /* 0x0020000e02167981 */ /* 0x000ee8000c1e1900 */
[----:B------:R-:W3:Y:S04]  /*0540*/  LDG.E R23, desc[UR14][R4.64+0x2000] ;  /* 0x0020000e04177981 */ /* 0x000ee8000c1e1900 */
[----:B------:R-:W3:Y:S01]  /*0550*/  LDG.E R26, desc[UR14][R4.64+0x5000] ;  /* 0x0050000e041a7981 */ /* 0x000ee2000c1e1900 */
[----:B--2---:R-:W-:-:S03]  /*0560*/  FFMA R25, R20, R21, R25 ;  /* 0x0000001514197223 */ /* 0x004fc60000000019 */
[----:B------:R-:W2:Y:S04]  /*0570*/  LDG.E R20, desc[UR14][R2.64+0x3000] ;  /* 0x0030000e02147981 */ /* 0x000ea8000c1e1900 */
[----:B------:R-:W2:Y:S01]  /*0580*/  LDG.E R21, desc[UR14][R4.64+0x3000] ;  /* 0x0030000e04157981 */ /* 0x000ea2000c1e1900 */
[----:B----4-:R-:W-:-:S03]  /*0590*/  FFMA R25, R18, R19, R25 ;  /* 0x0000001312197223 */ /* 0x010fc60000000019 */
[----:B------:R-:W4:Y:S04]  /*05a0*/  LDG.E R18, desc[UR14][R2.64+0x4000] ;  /* 0x0040000e02127981 */ /* 0x000f28000c1e1900 */
[----:B------:R-:W4:Y:S01]  /*05b0*/  LDG.E R19, desc[UR14][R4.64+0x4000] ;  /* 0x0040000e04137981 */ /* 0x000f22000c1e1900 */
[----:B-----5:R-:W-:-:S03]  /*05c0*/  FFMA R29, R16, R17, R25 ;  /* 0x00000011101d7223 */ /* 0x020fc60000000019 */
[----:B------:R-:W5:Y:S04]  /*05d0*/  LDG.E R17, desc[UR14][R2.64+0x5000] ;  /* 0x0050000e02117981 */ /* 0x000f68000c1e1900 */
[----:B------:R-:W5:Y:S04]  /*05e0*/  LDG.E R16, desc[UR14][R2.64+0x6000] ;  /* 0x0060000e02107981 */ /* 0x000f68000c1e1900 */
[----:B------:R-:W5:Y:S01]  /*05f0*/  LDG.E R25, desc[UR14][R2.64+0x7000] ;  /* 0x0070000e02197981 */ /* 0x000f62000c1e1900 */
[----:B---3--:R-:W-:Y:S01]  /*0600*/  FFMA R15, R15, R14, R29 ;  /* 0x0000000e0f0f7223 */ /* 0x008fe2000000001d */
[----:B------:R-:W-:-:S03]  /*0610*/  IADD3 R11, PT, PT, R11, 0x10, RZ ;  /* 0x000000100b0b7810 */ /* 0x000fc60007ffe0ff */
[----:B------:R-:W-:Y:S01]  /*0620*/  FFMA R15, R22, R23, R15 ;  /* 0x00000017160f7223 */ /* 0x000fe2000000000f */
[----:B------:R-:W-:Y:S01]  /*0630*/  ISETP.NE.AND P0, PT, R11, RZ, PT ;  /* 0x000000ff0b00720c */ /* 0x000fe20003f05270 */
[----:B------:R-:W-:Y:S02]  /*0640*/  VIADD R13, R13, 0x4000 ;  /* 0x000040000d0d7836 */ /* 0x000fe40000000000 */
[----:B--2---:R-:W-:-:S04]  /*0650*/  FFMA R15, R20, R21, R15 ;  /* 0x00000015140f7223 */ /* 0x004fc8000000000f */
[----:B----4-:R-:W-:-:S04]  /*0660*/  FFMA R18, R18, R19, R15 ;  /* 0x0000001312127223 */ /* 0x010fc8000000000f */
[----:B-----5:R-:W-:-:S04]  /*0670*/  FFMA R17, R17, R26, R18 ;  /* 0x0000001a11117223 */ /* 0x020fc80000000012 */
[----:B------:R-:W-:-:S04]  /*0680*/  FFMA R16, R16, R27, R17 ;  /* 0x0000001b10107223 */ /* 0x000fc80000000011 */
[----:B------:R-:W-:Y:S01]  /*0690*/  FFMA R14, R25, R28, R16 ;  /* 0x0000001c190e7223 */ /* 0x000fe20000000010 */
[----:B------:R-:W-:Y:S06]  /*06a0*/  @P0 BRA `(.L_x_5) ;  /* 0xfffffffc00180947 */ /* 0x000fec000383ffff */
.L_x_4:
[----:B------:R-:W-:Y:S05]  /*06b0*/  BSYNC.RECONVERGENT B2 ;  /* 0x0000000000027941 */ /* 0x000fea0003800200 */
.L_x_3:
[----:B------:R-:W-:Y:S05]  /*06c0*/  @!P1 BRA `(.L_x_2) ;  /* 0x00000004002c9947 */ /* 0x000fea0003800000 */
[----:B------:R-:W-:Y:S01]  /*06d0*/  ISETP.GE.U32.AND P0, PT, R24, 0x8, PT ;  /* 0x000000081800780c */ /* 0x000fe20003f06070 */
[----:B------:R-:W-:Y:S01]  /*06e0*/  BSSY.RECONVERGENT B2, `(.L_x_6) ;  /* 0x0000020000027945 */ /* 0x000fe20003800200 */
[----:B------:R-:W-:-:S11]  /*06f0*/  LOP3.LUT P1, R27, R12, 0x7, RZ, 0xc0, !PT ;  /* 0x000000070c1b7812 */ /* 0x000fd6000782c0ff */
[----:B------:R-:W-:Y:S05]  /*0700*/  @!P0 BRA `(.L_x_7) ;  /* 0x0000000000748947 */ /* 0x000fea0003800000 */
[----:B------:R-:W0:Y:S08]  /*0710*/  LDC.64 R2, c[0x0][0x388] ;  /* 0x0000e200ff027b82 */ /* 0x000e300000000a00 */
[----:B------:R-:W1:Y:S01]  /*0720*/  LDC.64 R4, c[0x0][0x390] ;  /* 0x0000e400ff047b82 */ /* 0x000e620000000a00 */
[----:B0-----:R-:W-:-:S05]  /*0730*/  IMAD.WIDE R2, R13, 0x4, R2 ;  /* 0x000000040d027825 */ /* 0x001fca00078e0202 */
[----:B------:R-:W2:Y:S01]  /*0740*/  LDG.E R21, desc[UR14][R2.64] ;  /* 0x0000000e02157981 */ /* 0x000ea2000c1e1900 */
[----:B-1----:R-:W-:-:S03]  /*0750*/  IMAD.WIDE R4, R13, 0x4, R4 ;  /* 0x000000040d047825 */ /* 0x002fc600078e0204 */
[----:B------:R-:W3:Y:S04]  /*0760*/  LDG.E R11, desc[UR14][R2.64+0x1000] ;  /* 0x0010000e020b7981 */ /* 0x000ee8000c1e1900 */
[----:B------:R-:W2:Y:S04]  /*0770*/  LDG.E R23, desc[UR14][R4.64] ;  /* 0x0000000e04177981 */ /* 0x000ea8000c1e1900 */
        /* <DEDUP_REMOVED lines=11> */
[----:B------:R-:W2:Y:S04]  /*0830*/  LDG.E R21, desc[UR14][R2.64+0x5000] ;  /* 0x0050000e02157981 */ /* 0x000ea8000c1e1900 */
[----:B------:R-:W2:Y:S04]  /*0840*/  LDG.E R14, desc[UR14][R2.64+0x6000] ;  /* 0x0060000e020e7981 */ /* 0x000ea8000c1e1900 */
[----:B------:R-:W2:Y:S01]  /*0850*/  LDG.E R23, desc[UR14][R2.64+0x7000] ;  /* 0x0070000e02177981 */ /* 0x000ea2000c1e1900 */
[----:B---3--:R-:W-:-:S04]  /*0860*/  FFMA R16, R11, R16, R28 ;  /* 0x000000100b107223 */ /* 0x008fc8000000001c */
[----:B----4-:R-:W-:-:S04]  /*0870*/  FFMA R16, R15, R18, R16 ;  /* 0x000000120f107223 */ /* 0x010fc80000000010 */
[----:B-----5:R-:W-:-:S04]  /*0880*/  FFMA R16, R17, R20, R16 ;  /* 0x0000001411107223 */ /* 0x020fc80000000010 */
[----:B------:R-:W-:Y:S01]  /*0890*/  FFMA R16, R19, R22, R16 ;  /* 0x0000001613107223 */ /* 0x000fe20000000010 */
[----:B------:R-:W-:-:S03]  /*08a0*/  IADD3 R13, PT, PT, R13, 0x2000, RZ ;  /* 0x000020000d0d7810 */ /* 0x000fc60007ffe0ff */
[----:B--2---:R-:W-:-:S04]  /*08b0*/  FFMA R21, R21, R24, R16 ;  /* 0x0000001815157223 */ /* 0x004fc80000000010 */
[----:B------:R-:W-:-:S04]  /*08c0*/  FFMA R14, R14, R25, R21 ;  /* 0x000000190e0e7223 */ /* 0x000fc80000000015 */
[----:B------:R-:W-:-:S07]  /*08d0*/  FFMA R14, R23, R26, R14 ;  /* 0x0000001a170e7223 */ /* 0x000fce000000000e */
.L_x_7:
[----:B------:R-:W-:Y:S05]  /*08e0*/  BSYNC.RECONVERGENT B2 ;  /* 0x0000000000027941 */ /* 0x000fea0003800200 */
.L_x_6:
[----:B------:R-:W-:Y:S05]  /*08f0*/  @!P1 BRA `(.L_x_2) ;  /* 0x0000000000a09947 */ /* 0x000fea0003800000 */
[----:B------:R-:W-:Y:S01]  /*0900*/  ISETP.GE.U32.AND P0, PT, R27, 0x4, PT ;  /* 0x000000041b00780c */ /* 0x000fe20003f06070 */
[----:B------:R-:W-:Y:S01]  /*0910*/  BSSY.RECONVERGENT B2, `(.L_x_8) ;  /* 0x0000015000027945 */ /* 0x000fe20003800200 */
[----:B------:R-:W-:-:S04]  /*0920*/  LOP3.LUT R12, R12, 0x3, RZ, 0xc0, !PT ;  /* 0x000000030c0c7812 */ /* 0x000fc800078ec0ff */
[----:B------:R-:W-:-:S07]  /*0930*/  ISETP.NE.AND P1, PT, R12, RZ, PT ;  /* 0x000000ff0c00720c */ /* 0x000fce0003f25270 */
[----:B------:R-:W-:Y:S06]  /*0940*/  @!P0 BRA `(.L_x_9) ;  /* 0x0000000000448947 */ /* 0x000fec0003800000 */
        /* <DEDUP_REMOVED lines=11> */
[----:B------:R-:W5:Y:S01]  /*0a00*/  LDG.E R21, desc[UR14][R4.64+0x3000] ;  /* 0x0030000e04157981 */ /* 0x000f62000c1e1900 */
[----:B------:R-:W-:-:S02]  /*0a10*/  VIADD R13, R13, 0x1000 ;  /* 0x000010000d0d7836 */ /* 0x000fc40000000000 */
[----:B--2---:R-:W-:-:S04]  /*0a20*/  FFMA R11, R11, R15, R14 ;  /* 0x0000000f0b0b7223 */ /* 0x004fc8000000000e */
[----:B---3--:R-:W-:-:S04]  /*0a30*/  FFMA R11, R16, R17, R11 ;  /* 0x00000011100b7223 */ /* 0x008fc8000000000b */
[----:B----4-:R-:W-:-:S04]  /*0a40*/  FFMA R11, R18, R19, R11 ;  /* 0x00000013120b7223 */ /* 0x010fc8000000000b */
[----:B-----5:R-:W-:-:S07]  /*0a50*/  FFMA R14, R20, R21, R11 ;  /* 0x00000015140e7223 */ /* 0x020fce000000000b */
.L_x_9:
[----:B------:R-:W-:Y:S05]  /*0a60*/  BSYNC.RECONVERGENT B2 ;  /* 0x0000000000027941 */ /* 0x000fea0003800200 */
.L_x_8:
[----:B------:R-:W-:Y:S05]  /*0a70*/  @!P1 BRA `(.L_x_2) ;  /* 0x0000000000409947 */ /* 0x000fea0003800000 */
[----:B------:R-:W0:Y:S08]  /*0a80*/  LDC.64 R2, c[0x0][0x388] ;  /* 0x0000e200ff027b82 */ /* 0x000e300000000a00 */
[----:B------:R-:W1:Y:S01]  /*0a90*/  LDC.64 R4, c[0x0][0x390] ;  /* 0x0000e400ff047b82 */ /* 0x000e620000000a00 */
[----:B0-----:R-:W-:-:S05]  /*0aa0*/  IMAD.WIDE R2, R13, 0x4, R2 ;  /* 0x000000040d027825 */ /* 0x001fca00078e0202 */
[----:B------:R-:W2:Y:S01]  /*0ab0*/  LDG.E R11, desc[UR14][R2.64] ;  /* 0x0000000e020b7981 */ /* 0x000ea2000c1e1900 */
[----:B-1----:R-:W-:-:S05]  /*0ac0*/  IMAD.WIDE R4, R13, 0x4, R4 ;  /* 0x000000040d047825 */ /* 0x002fca00078e0204 */
[----:B------:R-:W2:Y:S01]  /*0ad0*/  LDG.E R13, desc[UR14][R4.64] ;  /* 0x0000000e040d7981 */ /* 0x000ea2000c1e1900 */
[----:B------:R-:W-:Y:S01]  /*0ae0*/  ISETP.NE.AND P0, PT, R12, 0x1, PT ;  /* 0x000000010c00780c */ /* 0x000fe20003f05270 */
[----:B--2---:R-:W-:-:S12]  /*0af0*/  FFMA R14, R11, R13, R14 ;  /* 0x0000000d0b0e7223 */ /* 0x004fd8000000000e */
[----:B------:R-:W-:Y:S05]  /*0b00*/  @!P0 BRA `(.L_x_2) ;  /* 0x00000000001c8947 */ /* 0x000fea0003800000 */
[----:B------:R-:W-:Y:S01]  /*0b10*/  ISETP.NE.AND P0, PT, R12, 0x2, PT ;  /* 0x000000020c00780c */ /* 0x000fe20003f05270 */
[----:B------:R-:W2:Y:S04]  /*0b20*/  LDG.E R11, desc[UR14][R2.64+0x1000] ;  /* 0x0010000e020b7981 */ /* 0x000ea8000c1e1900 */
[----:B------:R-:W2:Y:S08]  /*0b30*/  LDG.E R12, desc[UR14][R4.64+0x1000] ;  /* 0x0010000e040c7981 */ /* 0x000eb0000c1e1900 */
[----:B------:R-:W3:Y:S04]  /*0b40*/  @P0 LDG.E R13, desc[UR14][R2.64+0x2000] ;  /* 0x0020000e020d0981 */ /* 0x000ee8000c1e1900 */
[----:B------:R-:W3:Y:S01]  /*0b50*/  @P0 LDG.E R15, desc[UR14][R4.64+0x2000] ;  /* 0x0020000e040f0981 */ /* 0x000ee2000c1e1900 */
[----:B--2---:R-:W-:-:S04]  /*0b60*/  FFMA R14, R11, R12, R14 ;  /* 0x0000000c0b0e7223 */ /* 0x004fc8000000000e */
[----:B---3--:R-:W-:-:S07]  /*0b70*/  @P0 FFMA R14, R13, R15, R14 ;  /* 0x0000000f0d0e0223 */ /* 0x008fce000000000e */
.L_x_2:
[----:B------:R-:W-:Y:S05]  /*0b80*/  BSYNC.RECONVERGENT B0 ;  /* 0x0000000000007941 */ /* 0x000fea0003800200 */
.L_x_1:
[----:B------:R-:W0:Y:S01]  /*0b90*/  S2R R3, SR_CgaCtaId ;  /* 0x0000000000037919 */ /* 0x000e220000008800 */
[----:B------:R-:W-:Y:S02]  /*0ba0*/  MOV R2, 0x400 ;  /* 0x0000040000027802 */ /* 0x000fe40000000f00 */
[----:B------:R-:W-:Y:S02]  /*0bb0*/  IADD3 R8, PT, PT, R8, 0x1, RZ ;  /* 0x0000000108087810 */ /* 0x000fe40007ffe0ff */
[----:B0-----:R-:W-:-:S04]  /*0bc0*/  LEA R2, R3, R2, 0x18 ;  /* 0x0000000203027211 */ /* 0x001fc800078ec0ff */
[C---:B------:R-:W-:Y:S01]  /*0bd0*/  LEA R3, R9.reuse, R2, 0x2 ;  /* 0x0000000209037211 */ /* 0x040fe200078e10ff */
[----:B------:R-:W-:-:S04]  /*0be0*/  VIADD R9, R9, UR11 ;  /* 0x0000000b09097c36 */ /* 0x000fc80008000000 */
[----:B------:R0:W-:Y:S01]  /*0bf0*/  STS [R3], R14 ;  /* 0x0000000e03007388 */ /* 0x0001e20000000800 */
[----:B------:R-:W-:-:S13]  /*0c00*/  ISETP.GE.U32.AND P0, PT, R9, 0x400, PT ;  /* 0x000004000900780c */ /* 0x000fda0003f06070 */
[----:B0-----:R-:W-:Y:S05]  /*0c10*/  @!P0 BRA `(.L_x_10) ;  /* 0xfffffff400688947 */ /* 0x001fea000383ffff */
[----:B------:R-:W-:Y:S05]  /*0c20*/  BSYNC.RECONVERGENT B1 ;  /* 0x0000000000017941 */ /* 0x000fea0003800200 */
.L_x_0:
[C---:B------:R-:W-:Y:S01]  /*0c30*/  ISETP.GT.U32.AND P6, PT, R0.reuse, 0x1ff, PT ;  /* 0x000001ff0000780c */ /* 0x040fe20003fc4070 */
[----:B------:R-:W-:Y:S01]  /*0c40*/  BAR.SYNC.DEFER_BLOCKING 0x0 ;  /* 0x0000000000007b1d */ /* 0x000fe20000010000 */
[C---:B------:R-:W-:Y:S02]  /*0c50*/  ISETP.GT.U32.AND P5, PT, R0.reuse, 0xff, PT ;  /* 0x000000ff0000780c */ /* 0x040fe40003fa4070 */
[C---:B------:R-:W-:Y:S02]  /*0c60*/  ISETP.GT.U32.AND P4, PT, R0.reuse, 0x7f, PT ;  /* 0x0000007f0000780c */ /* 0x040fe40003f84070 */
[C---:B------:R-:W-:Y:S01]  /*0c70*/  ISETP.GT.U32.AND P3, PT, R0.reuse, 0x3f, PT ;  /* 0x0000003f0000780c */ /* 0x040fe20003f64070 */
[----:B------:R-:W-:Y:S01]  /*0c80*/  BSSY.RECONVERGENT B0, `(.L_x_11) ;  /* 0x000000e000007945 */ /* 0x000fe20003800200 */
[C---:B------:R-:W-:Y:S02]  /*0c90*/  ISETP.GT.U32.AND P2, PT, R0.reuse, 0x1f, PT ;  /* 0x0000001f0000780c */ /* 0x040fe40003f44070 */
[----:B------:R-:W-:-:S02]  /*0ca0*/  ISETP.GT.U32.AND P1, PT, R0, 0xf, PT ;  /* 0x0000000f0000780c */ /* 0x000fc40003f24070 */
[----:B------:R-:W-:Y:S01]  /*0cb0*/  ISETP.GT.U32.AND P0, PT, R0, 0x7, PT ;  /* 0x000000070000780c */ /* 0x000fe20003f04070 */
[----:B------:R-:W-:-:S12]  /*0cc0*/  @P6 BRA `(.L_x_12) ;  /* 0x0000000000246947 */ /* 0x000fd80003800000 */
[----:B------:R-:W-:-:S07]  /*0cd0*/  IMAD.MOV.U32 R3, RZ, RZ, R0 ;  /* 0x000000ffff037224 */ /* 0x000fce00078e0000 */
.L_x_13:
[C---:B0-----:R-:W-:Y:S01]  /*0ce0*/  LEA R4, R3.reuse, R2, 0x2 ;  /* 0x0000000203047211 */ /* 0x041fe200078e10ff */
[----:B------:R-:W-:-:S04]  /*0cf0*/  VIADD R3, R3, UR11 ;  /* 0x0000000b03037c36 */ /* 0x000fc80008000000 */
[----:B------:R-:W-:Y:S01]  /*0d00*/  LDS R5, [R4+0x800] ;  /* 0x0008000004057984 */ /* 0x000fe20000000800 */
[----:B------:R-:W-:-:S03]  /*0d10*/  ISETP.GE.U32.AND P6, PT, R3, 0x200, PT ;  /* 0x000002000300780c */ /* 0x000fc60003fc6070 */
[----:B------:R-:W0:Y:S02]  /*0d20*/  LDS R8, [R4] ;  /* 0x0000000004087984 */ /* 0x000e240000000800 */
[----:B0-----:R-:W-:-:S05]  /*0d30*/  FADD R5, R5, R8 ;  /* 0x0000000805057221 */ /* 0x001fca0000000000 */
[----:B------:R0:W-:Y:S03]  /*0d40*/  STS [R4], R5 ;  /* 0x0000000504007388 */ /* 0x0001e60000000800 */
[----:B------:R-:W-:Y:S05]  /*0d50*/  @!P6 BRA `(.L_x_13) ;  /* 0xfffffffc00e0e947 */ /* 0x000fea000383ffff */
.L_x_12:
[----:B------:R-:W-:Y:S05]  /*0d60*/  BSYNC.RECONVERGENT B0 ;  /* 0x0000000000007941 */ /* 0x000fea0003800200 */
.L_x_11:
[----:B------:R-:W-:Y:S01]  /*0d70*/  BAR.SYNC.DEFER_BLOCKING 0x0 ;  /* 0x0000000000007b1d */ /* 0x000fe20000010000 */
[----:B------:R-:W-:-:S05]  /*0d80*/  ISETP.GT.U32.AND P6, PT, R0, 0x3, PT ;  /* 0x000000030000780c */ /* 0x000fca0003fc4070 */
[----:B------:R-:W-:Y:S04]  /*0d90*/  BSSY.RECONVERGENT B0, `(.L_x_14) ;  /* 0x000000b000007945 */ /* 0x000fe80003800200 */
[----:B------:R-:W-:Y:S05]  /*0da0*/  @P5 BRA `(.L_x_15) ;  /* 0x0000000000245947 */ /* 0x000fea0003800000 */
[----:B------:R-:W-:-:S07]  /*0db0*/  MOV R3, R0 ;  /* 0x0000000000037202 */ /* 0x000fce0000000f00 */
.L_x_16:
[C---:B01----:R-:W-:Y:S01]  /*0dc0*/  IMAD R4, R3.reuse, 0x4, R2 ;  /* 0x0000000403047824 */ /* 0x043fe200078e0202 */
[----:B------:R-:W-:-:S04]  /*0dd0*/  IADD3 R3, PT, PT, R3, UR11, RZ ;  /* 0x0000000b03037c10 */ /* 0x000fc8000fffe0ff */
[----:B------:R-:W-:Y:S01]  /*0de0*/  LDS R5, [R4+0x400] ;  /* 0x0004000004057984 */ /* 0x000fe20000000800 */
[----:B------:R-:W-:-:S03]  /*0df0*/  ISETP.GE.U32.AND P5, PT, R3, 0x100, PT ;  /* 0x000001000300780c */ /* 0x000fc60003fa6070 */
[----:B------:R-:W0:Y:S02]  /*0e00*/  LDS R8, [R4] ;  /* 0x0000000004087984 */ /* 0x000e240000000800 */
[----:B0-----:R-:W-:-:S05]  /*0e10*/  FADD R5, R5, R8 ;  /* 0x0000000805057221 */ /* 0x001fca0000000000 */
[----:B------:R1:W-:Y:S03]  /*0e20*/  STS [R4], R5 ;  /* 0x0000000504007388 */ /* 0x0003e60000000800 */
[----:B------:R-:W-:Y:S05]  /*0e30*/  @!P5 BRA `(.L_x_16) ;  /* 0xfffffffc00e0d947 */ /* 0x000fea000383ffff */
.L_x_15:
[----:B------:R-:W-:Y:S05]  /*0e40*/  BSYNC.RECONVERGENT B0 ;  /* 0x0000000000007941 */ /* 0x000fea0003800200 */
.L_x_14:
[----:B------:R-:W-:Y:S06]  /*0e50*/  BAR.SYNC.DEFER_BLOCKING 0x0 ;  /* 0x0000000000007b1d */ /* 0x000fec0000010000 */
[----:B------:R-:W-:Y:S04]  /*0e60*/  BSSY.RECONVERGENT B0, `(.L_x_17) ;  /* 0x000000b000007945 */ /* 0x000fe80003800200 */
[----:B------:R-:W-:Y:S05]  /*0e70*/  @P4 BRA `(.L_x_18) ;  /* 0x0000000000244947 */ /* 0x000fea0003800000 */
[----:B------:R-:W-:-:S07]  /*0e80*/  MOV R3, R0 ;  /* 0x0000000000037202 */ /* 0x000fce0000000f00 */
.L_x_19:
[C---:B012---:R-:W-:Y:S01]  /*0e90*/  IMAD R4, R3.reuse, 0x4, R2 ;  /* 0x0000000403047824 */ /* 0x047fe200078e0202 */
[----:B------:R-:W-:-:S04]  /*0ea0*/  IADD3 R3, PT, PT, R3, UR11, RZ ;  /* 0x0000000b03037c10 */ /* 0x000fc8000fffe0ff */
[----:B------:R-:W-:Y:S01]  /*0eb0*/  LDS R5, [R4+0x200] ;  /* 0x0002000004057984 */ /* 0x000fe20000000800 */
[----:B------:R-:W-:-:S03]  /*0ec0*/  ISETP.GE.U32.AND P4, PT, R3, 0x80, PT ;  /* 0x000000800300780c */ /* 0x000fc60003f86070 */
[----:B------:R-:W0:Y:S02]  /*0ed0*/  LDS R8, [R4] ;  /* 0x0000000004087984 */ /* 0x000e240000000800 */
[----:B0-----:R-:W-:-:S05]  /*0ee0*/  FADD R5, R5, R8 ;  /* 0x0000000805057221 */ /* 0x001fca0000000000 */
[----:B------:R2:W-:Y:S03]  /*0ef0*/  STS [R4], R5 ;  /* 0x0000000504007388 */ /* 0x0005e60000000800 */
[----:B------:R-:W-:Y:S05]  /*0f00*/  @!P4 BRA `(.L_x_19) ;  /* 0xfffffffc00e0c947 */ /* 0x000fea000383ffff */
.L_x_18:
[----:B------:R-:W-:Y:S05]  /*0f10*/  BSYNC.RECONVERGENT B0 ;  /* 0x0000000000007941 */ /* 0x000fea0003800200 */
.L_x_17:
[----:B------:R-:W-:Y:S06]  /*0f20*/  BAR.SYNC.DEFER_BLOCKING 0x0 ;  /* 0x0000000000007b1d */ /* 0x000fec0000010000 */
[----:B------:R-:W-:Y:S04]  /*0f30*/  BSSY.RECONVERGENT B0, `(.L_x_20) ;  /* 0x000000b000007945 */ /* 0x000fe80003800200 */
[----:B------:R-:W-:Y:S05]  /*0f40*/  @P3 BRA `(.L_x_21) ;  /* 0x0000000000243947 */ /* 0x000fea0003800000 */
[----:B------:R-:W-:-:S07]  /*0f50*/  MOV R3, R0 ;  /* 0x0000000000037202 */ /* 0x000fce0000000f00 */
.L_x_22:
[C---:B0123--:R-:W-:Y:S01]  /*0f60*/  IMAD R4, R3.reuse, 0x4, R2 ;  /* 0x0000000403047824 */ /* 0x04ffe200078e0202 */
[----:B------:R-:W-:-:S04]  /*0f70*/  IADD3 R3, PT, PT, R3, UR11, RZ ;  /* 0x0000000b03037c10 */ /* 0x000fc8000fffe0ff */
[----:B------:R-:W-:Y:S01]  /*0f80*/  LDS R5, [R4+0x100] ;  /* 0x0001000004057984 */ /* 0x000fe20000000800 */
[----:B------:R-:W-:-:S03]  /*0f90*/  ISETP.GE.U32.AND P3, PT, R3, 0x40, PT ;  /* 0x000000400300780c */ /* 0x000fc60003f66070 */
[----:B------:R-:W0:Y:S02]  /*0fa0*/  LDS R8, [R4] ;  /* 0x0000000004087984 */ /* 0x000e240000000800 */
[----:B0-----:R-:W-:-:S05]  /*0fb0*/  FADD R5, R5, R8 ;  /* 0x0000000805057221 */ /* 0x001fca0000000000 */
[----:B------:R3:W-:Y:S03]  /*0fc0*/  STS [R4], R5 ;  /* 0x0000000504007388 */ /* 0x0007e60000000800 */
[----:B------:R-:W-:Y:S05]  /*0fd0*/  @!P3 BRA `(.L_x_22) ;  /* 0xfffffffc00e0b947 */ /* 0x000fea000383ffff */
.L_x_21:
[----:B------:R-:W-:Y:S05]  /*0fe0*/  BSYNC.RECONVERGENT B0 ;  /* 0x0000000000007941 */ /* 0x000fea0003800200 */
.L_x_20:
[----:B------:R-:W-:Y:S06]  /*0ff0*/  BAR.SYNC.DEFER_BLOCKING 0x0 ;  /* 0x0000000000007b1d */ /* 0x000fec0000010000 */
[----:B------:R-:W-:Y:S04]  /*1000*/  BSSY.RECONVERGENT B0, `(.L_x_23) ;  /* 0x000000b000007945 */ /* 0x000fe80003800200 */
[----:B------:R-:W-:Y:S05]  /*1010*/  @P2 BRA `(.L_x_24) ;  /* 0x0000000000242947 */ /* 0x000fea0003800000 */
[----:B------:R-:W-:-:S07]  /*1020*/  MOV R3, R0 ;  /* 0x0000000000037202 */ /* 0x000fce0000000f00 */
.L_x_25:
[C---:B01234-:R-:W-:Y:S01]  /*1030*/  IMAD R4, R3.reuse, 0x4, R2 ;  /* 0x0000000403047824 */ /* 0x05ffe200078e0202 */
[----:B------:R-:W-:-:S04]  /*1040*/  IADD3 R3, PT, PT, R3, UR11, RZ ;  /* 0x0000000b03037c10 */ /* 0x000fc8000fffe0ff */
[----:B------:R-:W-:Y:S01]  /*1050*/  LDS R5, [R4+0x80] ;  /* 0x0000800004057984 */ /* 0x000fe20000000800 */
[----:B------:R-:W-:-:S03]  /*1060*/  ISETP.GE.U32.AND P2, PT, R3, 0x20, PT ;  /* 0x000000200300780c */ /* 0x000fc60003f46070 */
[----:B------:R-:W0:Y:S02]  /*1070*/  LDS R8, [R4] ;  /* 0x0000000004087984 */ /* 0x000e240000000800 */
[----:B0-----:R-:W-:-:S05]  /*1080*/  FADD R5, R5, R8 ;  /* 0x0000000805057221 */ /* 0x001fca0000000000 */
[----:B------:R4:W-:Y:S03]  /*1090*/  STS [R4], R5 ;  /* 0x0000000504007388 */ /* 0x0009e60000000800 */
[----:B------:R-:W-:Y:S05]  /*10a0*/  @!P2 BRA `(.L_x_25) ;  /* 0xfffffffc00e0a947 */ /* 0x000fea000383ffff */
.L_x_24:
[----:B------:R-:W-:Y:S05]  /*10b0*/  BSYNC.RECONVERGENT B0 ;  /* 0x0000000000007941 */ /* 0x000fea0003800200 */
.L_x_23:
[----:B------:R-:W-:Y:S06]  /*10c0*/  BAR.SYNC.DEFER_BLOCKING 0x0 ;  /* 0x0000000000007b1d */ /* 0x000fec0000010000 */
[----:B------:R-:W-:Y:S04]  /*10d0*/  BSSY.RECONVERGENT B0, `(.L_x_26) ;  /* 0x000000b000007945 */ /* 0x000fe80003800200 */
[----:B------:R-:W-:Y:S05]  /*10e0*/  @P1 BRA `(.L_x_27) ;  /* 0x0000000000241947 */ /* 0x000fea0003800000 */
[----:B------:R-:W-:-:S07]  /*10f0*/  MOV R3, R0 ;  /* 0x0000000000037202 */ /* 0x000fce0000000f00 */
.L_x_28:
        /* <DEDUP_REMOVED lines=8> */
.L_x_27:
[----:B------:R-:W-:Y:S05]  /*1180*/  BSYNC.RECONVERGENT B0 ;  /* 0x0000000000007941 */ /* 0x000fea0003800200 */
.L_x_26:
[----:B------:R-:W-:Y:S06]  /*1190*/  BAR.SYNC.DEFER_BLOCKING 0x0 ;  /* 0x0000000000007b1d */ /* 0x000fec0000010000 */
[----:B------:R-:W-:Y:S04]  /*11a0*/  BSSY.RECONVERGENT B0, `(.L_x_29) ;  /* 0x000000b000007945 */ /* 0x000fe80003800200 */
[----:B------:R-:W-:Y:S05]  /*11b0*/  @P0 BRA `(.L_x_30) ;  /* 0x0000000000240947 */ /* 0x000fea0003800000 */
[----:B------:R-:W-:-:S07]  /*11c0*/  MOV R3, R0 ;  /* 0x0000000000037202 */ /* 0x000fce0000000f00 */
.L_x_31:
        /* <DEDUP_REMOVED lines=8> */
.L_x_30:
[----:B------:R-:W-:Y:S05]  /*1250*/  BSYNC.RECONVERGENT B0 ;  /* 0x0000000000007941 */ /* 0x000fea0003800200 */
.L_x_29:
[----:B------:R-:W-:Y:S06]  /*1260*/  BAR.SYNC.DEFER_BLOCKING 0x0 ;  /* 0x0000000000007b1d */ /* 0x000fec0000010000 */
[----:B------:R-:W-:Y:S04]  /*1270*/  BSSY.RECONVERGENT B0, `(.L_x_32) ;  /* 0x000000b000007945 */ /* 0x000fe80003800200 */
[----:B------:R-:W-:Y:S05]  /*1280*/  @P6 BRA `(.L_x_33) ;  /* 0x0000000000246947 */ /* 0x000fea0003800000 */
[----:B------:R-:W-:-:S07]  /*1290*/  MOV R3, R0 ;  /* 0x0000000000037202 */ /* 0x000fce0000000f00 */
.L_x_34:
        /* <DEDUP_REMOVED lines=8> */
.L_x_33:
[----:B------:R-:W-:Y:S05]  /*1320*/  BSYNC.RECONVERGENT B0 ;  /* 0x0000000000007941 */ /* 0x000fea0003800200 */
.L_x_32:
[----:B------:R-:W-:Y:S01]  /*1330*/  BAR.SYNC.DEFER_BLOCKING 0x0 ;  /* 0x0000000000007b1d */ /* 0x000fe20000010000 */
[----:B------:R-:W-:-:S05]  /*1340*/  ISETP.GT.U32.AND P0, PT, R0, 0x1, PT ;  /* 0x000000010000780c */ /* 0x000fca0003f04070 */
[----:B------:R-:W-:Y:S08]  /*1350*/  BSSY.RECONVERGENT B0, `(.L_x_35) ;  /* 0x000000b000007945 */ /* 0x000ff00003800200 */
[----:B------:R-:W-:Y:S05]  /*1360*/  @P0 BRA `(.L_x_36) ;  /* 0x0000000000240947 */ /* 0x000fea0003800000 */
[----:B------:R-:W-:-:S07]  /*1370*/  MOV R3, R0 ;  /* 0x0000000000037202 */ /* 0x000fce0000000f00 */
.L_x_37:
        /* <DEDUP_REMOVED lines=8> */
.L_x_36:
[----:B------:R-:W-:Y:S05]  /*1400*/  BSYNC.RECONVERGENT B0 ;  /* 0x0000000000007941 */ /* 0x000fea0003800200 */
.L_x_35:
[----:B------:R-:W-:Y:S01]  /*1410*/  BAR.SYNC.DEFER_BLOCKING 0x0 ;  /* 0x0000000000007b1d */ /* 0x000fe20000010000 */
[----:B------:R-:W-:Y:S01]  /*1420*/  ISETP.NE.AND P0, PT, R0, RZ, PT ;  /* 0x000000ff0000720c */ /* 0x000fe20003f05270 */
[----:B------:R-:W-:-:S04]  /*1430*/  UIADD3 UR4, UPT, UPT, UR4, 0x1, URZ ;  /* 0x0000000104047890 */ /* 0x000fc8000fffe0ff */
[----:B------:R-:W5:Y:S08]  /*1440*/  LDCU UR5, c[0x0][0x398] ;  /* 0x00007300ff0577ac */ /* 0x000f700008000800 */
[----:B01234-:R-:W0:Y:S01]  /*1450*/  @!P0 LDC.64 R4, c[0x0][0x380] ;  /* 0x0000e000ff048b82 */ /* 0x01fe220000000a00 */
[----:B------:R-:W1:Y:S01]  /*1460*/  @!P0 LDS.64 R8, [R2] ;  /* 0x0000000002088984 */ /* 0x000e620000000a00 */
[C---:B0-----:R-:W-:Y:S01]  /*1470*/  @!P0 IMAD.WIDE R4, R6.reuse, 0x4, R4 ;  /* 0x0000000406048825 */ /* 0x041fe200078e0204 */
[----:B------:R-:W-:-:S03]  /*1480*/  IADD3 R6, PT, PT, R6, UR12, RZ ;  /* 0x0000000c06067c10 */ /* 0x000fc6000fffe0ff */
[----:B-1----:R-:W-:-:S05]  /*1490*/  @!P0 FADD R3, R9, R8 ;  /* 0x0000000809038221 */ /* 0x002fca0000000000 */
[----:B------:R1:W-:Y:S04]  /*14a0*/  @!P0 STS [R2], R3 ;  /* 0x0000000302008388 */ /* 0x0003e80000000800 */
[----:B------:R1:W-:Y:S01]  /*14b0*/  @!P0 STG.E desc[UR14][R4.64], R3 ;  /* 0x0000000304008986 */ /* 0x0003e2000c10190e */
[----:B-----5:R-:W-:-:S13]  /*14c0*/  ISETP.GE.AND P0, PT, R6, UR5, PT ;  /* 0x0000000506007c0c */ /* 0x020fda000bf06270 */
[----:B-1----:R-:W-:Y:S05]  /*14d0*/  @!P0 BRA `(.L_x_38) ;  /* 0xffffffec000c8947 */ /* 0x002fea000383ffff */
[----:B------:R-:W-:Y:S05]  /*14e0*/  EXIT ;  /* 0x000000000000794d */ /* 0x000fea0003800000 */
.L_x_39:
[----:B------:R-:W-:-:S00]  /*14f0*/  BRA `(.L_x_39) ;  /* 0xfffffffc00fc7947 */ /* 0x000fc0000383ffff */
[----:B------:R-:W-:-:S00]  /*1500*/  NOP ;  /* 0x0000000000007918 */ /* 0x000fc00000000000 */
[----:B------:R-:W-:-:S00]  /*1510*/  NOP ;  /* 0x0000000000007918 */ /* 0x000fc00000000000 */
[----:B------:R-:W-:-:S00]  /*1520*/  NOP ;  /* 0x0000000000007918 */ /* 0x000fc00000000000 */
[----:B------:R-:W-:-:S00]  /*1530*/  NOP ;  /* 0x0000000000007918 */ /* 0x000fc00000000000 */
[----:B------:R-:W-:-:S00]  /*1540*/  NOP ;  /* 0x0000000000007918 */ /* 0x000fc00000000000 */
[----:B------:R-:W-:-:S00]  /*1550*/  NOP ;  /* 0x0000000000007918 */ /* 0x000fc00000000000 */
[----:B------:R-:W-:-:S00]  /*1560*/  NOP ;  /* 0x0000000000007918 */ /* 0x000fc00000000000 */
[----:B------:R-:W-:-:S00]  /*1570*/  NOP ;  /* 0x0000000000007918 */ /* 0x000fc00000000000 */
.L_x_40:


//--------------------- .nv.shared._Z13scalarProdGPUPfS_S_ii --------------------------
	.section	.nv.shared._Z13scalarProdGPUPfS_S_ii,"aw",@nobits
	.sectionflags	@""
	.align	4
.nv.shared._Z13scalarProdGPUPfS_S_ii:
	.zero		5120


//--------------------- .nv.shared.reserved.0     --------------------------
	.section	.nv.shared.reserved.0,"aw",@nobits
	.weak		__nv_reservedSMEM_offset_0_alias
	.size		__nv_reservedSMEM_offset_0_alias, 0, 64
	.other		__nv_reservedSMEM_offset_0_alias,@"STO_CUDA_RESERVED_SHARED STV_DEFAULT"
__nv_reservedSMEM_offset_0_alias:
	.zero		0
	.zero		64


//--------------------- .nv.constant0._Z13scalarProdGPUPfS_S_ii --------------------------
	.section	.nv.constant0._Z13scalarProdGPUPfS_S_ii,"a",@progbits
	.sectionflags	@""
	.align	4
.nv.constant0._Z13scalarProdGPUPfS_S_ii:
	.zero		928


//--------------------- SYMBOLS --------------------------

	.type		.nv.reservedSmem.offset0,@object
	.size		.nv.reservedSmem.offset0,0x4
	.type		.nv.reservedSmem.cap,@object
	.size		.nv.reservedSmem.cap,0x4
